//
// Generated by NVIDIA NVVM Compiler
//
// Compiler Build ID: CL-36424714
// Cuda compilation tools, release 13.0, V13.0.88
// Based on NVVM 20.0.0
//

.version 9.0
.target sm_100
.address_size 64

	// .globl	_Z6minGPUPdiS_
// _ZZ6minGPUPdiS_E5cache has been demoted

.visible .entry _Z6minGPUPdiS_(
	.param .u64 .ptr .align 1 _Z6minGPUPdiS__param_0,
	.param .u32 _Z6minGPUPdiS__param_1,
	.param .u64 .ptr .align 1 _Z6minGPUPdiS__param_2
)
{
	.reg .pred 	%p<8>;
	.reg .b32 	%r<19>;
	.reg .b64 	%rd<9>;
	.reg .b64 	%fd<12>;
	// demoted variable
	.shared .align 8 .b8 _ZZ6minGPUPdiS_E5cache[4096];
	ld.param.u64 	%rd2, [_Z6minGPUPdiS__param_0];
	ld.param.u32 	%r11, [_Z6minGPUPdiS__param_1];
	ld.param.u64 	%rd3, [_Z6minGPUPdiS__param_2];
	mov.u32 	%r1, %tid.x;
	mov.u32 	%r2, %ctaid.x;
	mov.u32 	%r18, %ntid.x;
	mad.lo.s32 	%r17, %r2, %r18, %r1;
	setp.ge.s32 	%p1, %r17, %r11;
	mov.f64 	%fd11, 0d0000000000000000;
	@%p1 bra 	$L__BB0_3;
	mov.u32 	%r12, %nctaid.x;
	mul.lo.s32 	%r5, %r18, %r12;
	cvta.to.global.u64 	%rd1, %rd2;
	mov.f64 	%fd11, 0d0000000000000000;
$L__BB0_2:
	mul.wide.s32 	%rd4, %r17, 8;
	add.s64 	%rd5, %rd1, %rd4;
	ld.global.f64 	%fd7, [%rd5];
	add.f64 	%fd11, %fd11, %fd7;
	add.s32 	%r17, %r17, %r5;
	setp.lt.s32 	%p2, %r17, %r11;
	@%p2 bra 	$L__BB0_2;
$L__BB0_3:
	shl.b32 	%r13, %r1, 3;
	mov.u32 	%r14, _ZZ6minGPUPdiS_E5cache;
	add.s32 	%r8, %r14, %r13;
	st.shared.f64 	[%r8], %fd11;
	bar.sync 	0;
	setp.lt.u32 	%p3, %r18, 2;
	@%p3 bra 	$L__BB0_8;
$L__BB0_4:
	mov.u32 	%r9, %r18;
	shr.u32 	%r18, %r9, 1;
	setp.ge.u32 	%p4, %r1, %r18;
	@%p4 bra 	$L__BB0_7;
	ld.shared.f64 	%fd8, [%r8];
	shl.b32 	%r15, %r18, 3;
	add.s32 	%r16, %r8, %r15;
	ld.shared.f64 	%fd4, [%r16];
	setp.leu.f64 	%p5, %fd8, %fd4;
	@%p5 bra 	$L__BB0_7;
	st.shared.f64 	[%r8], %fd4;
$L__BB0_7:
	bar.sync 	0;
	setp.gt.u32 	%p6, %r9, 3;
	@%p6 bra 	$L__BB0_4;
$L__BB0_8:
	setp.ne.s32 	%p7, %r1, 0;
	@%p7 bra 	$L__BB0_10;
	ld.shared.f64 	%fd9, [_ZZ6minGPUPdiS_E5cache];
	cvta.to.global.u64 	%rd6, %rd3;
	mul.wide.u32 	%rd7, %r2, 8;
	add.s64 	%rd8, %rd6, %rd7;
	st.global.f64 	[%rd8], %fd9;
$L__BB0_10:
	ret;

}


// ===== COMPILED SASS (sm_100) =====

	.target	sm_100

	.elftype	@"ET_EXEC"


//--------------------- .note.nv.tkinfo           --------------------------
	.section	.note.nv.tkinfo,"",@"SHT_NOTE"
	.sectionflags	@"SHF_NOTE_NV_TKINFO"
	.tkinfo
        /*0018*/ 	.word	0x00000002
        /*0030*/ 	.string	""
        /*0030*/ 	.string	"ptxas"
        /*0030*/ 	.string	"Cuda compilation tools, release 13.0, V13.0.88"
        /*0030*/ 	.string	"Build cuda_13.0.r13.0/compiler.36424714_0"
        /*0030*/ 	.string	"-arch sm_100 -m 64 "



//--------------------- .note.nv.cuinfo           --------------------------
	.section	.note.nv.cuinfo,"",@"SHT_NOTE"
	.sectionflags	@"SHF_NOTE_NV_CUINFO"
        /*0018*/ 	.short	0x0002
        /*001a*/ 	.short	0x0064
        /*001c*/ 	.short	0x0082
	.zero		2


//--------------------- .nv.info                  --------------------------
	.section	.nv.info,"",@"SHT_CUDA_INFO"
	.align	4


	//----- nvinfo : EIATTR_REGCOUNT
	.align		4
        /*0000*/ 	.byte	0x04, 0x2f
        /*0002*/ 	.short	(.L_1 - .L_0)
	.align		4
.L_0:
        /*0004*/ 	.word	index@(_Z6minGPUPdiS_)
        /*0008*/ 	.word	0x0000000e


	//----- nvinfo : EIATTR_FRAME_SIZE
	.align		4
.L_1:
        /*000c*/ 	.byte	0x04, 0x11
        /*000e*/ 	.short	(.L_3 - .L_2)
	.align		4
.L_2:
        /*0010*/ 	.word	index@(_Z6minGPUPdiS_)
        /*0014*/ 	.word	0x00000000


	//----- nvinfo : EIATTR_MIN_STACK_SIZE
	.align		4
.L_3:
        /*0018*/ 	.byte	0x04, 0x12
        /*001a*/ 	.short	(.L_5 - .L_4)
	.align		4
.L_4:
        /*001c*/ 	.word	index@(_Z6minGPUPdiS_)
        /*0020*/ 	.word	0x00000000
.L_5:


//--------------------- .nv.compat                --------------------------
	.section	.nv.compat,"",@"SHT_CUDA_COMPAT_INFO"
	.align	4
        /*0000*/ 	.byte	0x02, 0x09, 0x00, 0x00, 0x02, 0x02, 0x01, 0x00, 0x02, 0x05, 0x05, 0x00, 0x03, 0x07, 0x01, 0x01
        /*0010*/ 	.byte	0x02, 0x03, 0x00, 0x00, 0x02, 0x06, 0x01, 0x00, 0x04, 0x0b, 0x08, 0x00, 0x01, 0x00, 0x00, 0x00
        /*0020*/ 	.byte	0x00, 0x00, 0x00, 0x00


//--------------------- .nv.info._Z6minGPUPdiS_   --------------------------
	.section	.nv.info._Z6minGPUPdiS_,"",@"SHT_CUDA_INFO"
	.sectionflags	@""
	.align	4


	//----- nvinfo : EIATTR_CUDA_API_VERSION
	.align		4
        /*0000*/ 	.byte	0x04, 0x37
        /*0002*/ 	.short	(.L_7 - .L_6)
.L_6:
        /*0004*/ 	.word	0x00000082


	//----- nvinfo : EIATTR_KPARAM_INFO
	.align		4
.L_7:
        /*0008*/ 	.byte	0x04, 0x17
        /*000a*/ 	.short	(.L_9 - .L_8)
.L_8:
        /*000c*/ 	.word	0x00000000
        /*0010*/ 	.short	0x0002
        /*0012*/ 	.short	0x0010
        /*0014*/ 	.byte	0x00, 0xf5, 0x21, 0x00


	//----- nvinfo : EIATTR_KPARAM_INFO
	.align		4
.L_9:
        /*0018*/ 	.byte	0x04, 0x17
        /*001a*/ 	.short	(.L_11 - .L_10)
.L_10:
        /*001c*/ 	.word	0x00000000
        /*0020*/ 	.short	0x0001
        /*0022*/ 	.short	0x0008
        /*0024*/ 	.byte	0x00, 0xf0, 0x11, 0x00


	//----- nvinfo : EIATTR_KPARAM_INFO
	.align		4
.L_11:
        /*0028*/ 	.byte	0x04, 0x17
        /*002a*/ 	.short	(.L_13 - .L_12)
.L_12:
        /*002c*/ 	.word	0x00000000
        /*0030*/ 	.short	0x0000
        /*0032*/ 	.short	0x0000
        /*0034*/ 	.byte	0x00, 0xf5, 0x21, 0x00


	//----- nvinfo : EIATTR_SPARSE_MMA_MASK
	.align		4
.L_13:
        /*0038*/ 	.byte	0x03, 0x50
        /*003a*/ 	.short	0x0000


	//----- nvinfo : EIATTR_MAXREG_COUNT
	.align		4
        /*003c*/ 	.byte	0x03, 0x1b
        /*003e*/ 	.short	0x00ff


	//----- nvinfo : EIATTR_NUM_BARRIERS
	.align		4
        /*0040*/ 	.byte	0x02, 0x4c
        /*0042*/ 	.byte	0x01
	.zero		1


	//----- nvinfo : EIATTR_MERCURY_ISA_VERSION
	.align		4
        /*0044*/ 	.byte	0x03, 0x5f
        /*0046*/ 	.short	0x0101


	//----- nvinfo : EIATTR_VRC_CTA_INIT_COUNT
	.align		4
        /*0048*/ 	.byte	0x02, 0x4a
	.zero		1
	.zero		1


	//----- nvinfo : EIATTR_EXIT_INSTR_OFFSETS
	.align		4
        /*004c*/ 	.byte	0x04, 0x1c
        /*004e*/ 	.short	(.L_15 - .L_14)


	//   ....[0]....
.L_14:
        /*0050*/ 	.word	0x000002e0


	//   ....[1]....
        /*0054*/ 	.word	0x00000360


	//----- nvinfo : EIATTR_CRS_STACK_SIZE
	.align		4
.L_15:
        /*0058*/ 	.byte	0x04, 0x1e
        /*005a*/ 	.short	(.L_17 - .L_16)
.L_16:
        /*005c*/ 	.word	0x00000000


	//----- nvinfo : EIATTR_CBANK_PARAM_SIZE
	.align		4
.L_17:
        /*0060*/ 	.byte	0x03, 0x19
        /*0062*/ 	.short	0x0018


	//----- nvinfo : EIATTR_PARAM_CBANK
	.align		4
        /*0064*/ 	.byte	0x04, 0x0a
        /*0066*/ 	.short	(.L_19 - .L_18)
	.align		4
.L_18:
        /*0068*/ 	.word	index@(.nv.constant0._Z6minGPUPdiS_)
        /*006c*/ 	.short	0x0380
        /*006e*/ 	.short	0x0018


	//----- nvinfo : EIATTR_SW_WAR
	.align		4
.L_19:
        /*0070*/ 	.byte	0x04, 0x36
        /*0072*/ 	.short	(.L_21 - .L_20)
.L_20:
        /*0074*/ 	.word	0x00000008
.L_21:


//--------------------- .nv.callgraph             --------------------------
	.section	.nv.callgraph,"",@"SHT_CUDA_CALLGRAPH"
	.align	4
	.sectionentsize	8
	.align		4
        /*0000*/ 	.word	0x00000000
	.align		4
        /*0004*/ 	.word	0xffffffff
	.align		4
        /*0008*/ 	.word	0x00000000
	.align		4
        /*000c*/ 	.word	0xfffffffe
	.align		4
        /*0010*/ 	.word	0x00000000
	.align		4
        /*0014*/ 	.word	0xfffffffd
	.align		4
        /*0018*/ 	.word	0x00000000
	.align		4
        /*001c*/ 	.word	0xfffffffc


//--------------------- .text._Z6minGPUPdiS_      --------------------------
	.section	.text._Z6minGPUPdiS_,"ax",@progbits
	.align	128
        .global         _Z6minGPUPdiS_
        .type           _Z6minGPUPdiS_,@function
        .size           _Z6minGPUPdiS_,(.L_x_8 - _Z6minGPUPdiS_)
        .other          _Z6minGPUPdiS_,@"STO_CUDA_ENTRY STV_DEFAULT"
_Z6minGPUPdiS_:
.text._Z6minGPUPdiS_:
[----:B------:R-:W-:Y:S01]  /*0000*/  LDC R1, c[0x0][0x37c] ;  /* 0x0000df00ff017b82 */ /* 0x000fe20000000800 */
[----:B------:R-:W0:Y:S01]  /*0010*/  S2R R9, SR_TID.X ;  /* 0x0000000000097919 */ /* 0x000e220000002100 */
[----:B------:R-:W1:Y:S01]  /*0020*/  LDCU UR4, c[0x0][0x360] ;  /* 0x00006c00ff0477ac */ /* 0x000e620008000800 */
[----:B------:R-:W-:Y:S01]  /*0030*/  BSSY.RECONVERGENT B0, `(.L_x_0) ;  /* 0x0000013000007945 */ /* 0x000fe20003800200 */
[----:B------:R-:W-:Y:S01]  /*0040*/  CS2R R2, SRZ ;  /* 0x0000000000027805 */ /* 0x000fe2000001ff00 */
[----:B------:R-:W0:Y:S01]  /*0050*/  S2R R10, SR_CTAID.X ;  /* 0x00000000000a7919 */ /* 0x000e220000002500 */
[----:B------:R-:W2:Y:S01]  /*0060*/  LDCU UR5, c[0x0][0x388] ;  /* 0x00007100ff0577ac */ /* 0x000ea20008000800 */
[----:B------:R-:W3:Y:S01]  /*0070*/  LDCU.64 UR6, c[0x0][0x358] ;  /* 0x00006b00ff0677ac */ /* 0x000ee20008000a00 */
[----:B-1----:R-:W-:Y:S02]  /*0080*/  IMAD.U32 R8, RZ, RZ, UR4 ;  /* 0x00000004ff087e24 */ /* 0x002fe4000f8e00ff */
[----:B0-----:R-:W-:-:S05]  /*0090*/  IMAD R0, R10, UR4, R9 ;  /* 0x000000040a007c24 */ /* 0x001fca000f8e0209 */
[----:B--2---:R-:W-:-:S13]  /*00a0*/  ISETP.GE.AND P0, PT, R0, UR5, PT ;  /* 0x0000000500007c0c */ /* 0x004fda000bf06270 */
[----:B---3--:R-:W-:Y:S05]  /*00b0*/  @P0 BRA `(.L_x_1) ;  /* 0x0000000000280947 */ /* 0x008fea0003800000 */
[----:B------:R-:W0:Y:S01]  /*00c0*/  LDC.64 R6, c[0x0][0x380] ;  /* 0x0000e000ff067b82 */ /* 0x000e220000000a00 */
[----:B------:R-:W1:Y:S01]  /*00d0*/  LDCU UR4, c[0x0][0x370] ;  /* 0x00006e00ff0477ac */ /* 0x000e620008000800 */
[----:B------:R-:W-:Y:S01]  /*00e0*/  CS2R R2, SRZ ;  /* 0x0000000000027805 */ /* 0x000fe2000001ff00 */
[----:B-1----:R-:W-:-:S07]  /*00f0*/  IMAD R11, R8, UR4, RZ ;  /* 0x00000004080b7c24 */ /* 0x002fce000f8e02ff */
.L_x_2:
[----:B0-----:R-:W-:-:S06]  /*0100*/  IMAD.WIDE R4, R0, 0x8, R6 ;  /* 0x0000000800047825 */ /* 0x001fcc00078e0206 */
[----:B------:R-:W2:Y:S01]  /*0110*/  LDG.E.64 R4, desc[UR6][R4.64] ;  /* 0x0000000604047981 */ /* 0x000ea2000c1e1b00 */
[----:B------:R-:W-:-:S05]  /*0120*/  IMAD.IADD R0, R11, 0x1, R0 ;  /* 0x000000010b007824 */ /* 0x000fca00078e0200 */
[----:B------:R-:W-:Y:S01]  /*0130*/  ISETP.GE.AND P0, PT, R0, UR5, PT ;  /* 0x0000000500007c0c */ /* 0x000fe2000bf06270 */
[----:B--2---:R-:W-:-:S12]  /*0140*/  DADD R2, R4, R2 ;  /* 0x0000000004027229 */ /* 0x004fd80000000002 */
[----:B------:R-:W-:Y:S05]  /*0150*/  @!P0 BRA `(.L_x_2) ;  /* 0xfffffffc00e88947 */ /* 0x000fea000383ffff */
.L_x_1:
[----:B------:R-:W-:Y:S05]  /*0160*/  BSYNC.RECONVERGENT B0 ;  /* 0x0000000000007941 */ /* 0x000fea0003800200 */
.L_x_0:
[----:B------:R-:W0:Y:S01]  /*0170*/  S2UR UR5, SR_CgaCtaId ;  /* 0x00000000000579c3 */ /* 0x000e220000008800 */
[----:B------:R-:W-:Y:S01]  /*0180*/  UMOV UR4, 0x400 ;  /* 0x0000040000047882 */ /* 0x000fe20000000000 */
[----:B------:R-:W-:Y:S01]  /*0190*/  ISETP.GE.U32.AND P0, PT, R8, 0x2, PT ;  /* 0x000000020800780c */ /* 0x000fe20003f06070 */
[----:B0-----:R-:W-:-:S06]  /*01a0*/  ULEA UR4, UR5, UR4, 0x18 ;  /* 0x0000000405047291 */ /* 0x001fcc000f8ec0ff */
[----:B------:R-:W-:-:S05]  /*01b0*/  LEA R7, R9, UR4, 0x3 ;  /* 0x0000000409077c11 */ /* 0x000fca000f8e18ff */
[----:B------:R0:W-:Y:S01]  /*01c0*/  STS.64 [R7], R2 ;  /* 0x0000000207007388 */ /* 0x0001e20000000a00 */
[----:B------:R-:W-:Y:S06]  /*01d0*/  BAR.SYNC.DEFER_BLOCKING 0x0 ;  /* 0x0000000000007b1d */ /* 0x000fec0000010000 */
[----:B------:R-:W-:Y:S05]  /*01e0*/  @!P0 BRA `(.L_x_3) ;  /* 0x0000000000388947 */ /* 0x000fea0003800000 */
.L_x_6:
[--C-:B------:R-:W-:Y:S01]  /*01f0*/  IMAD.MOV.U32 R0, RZ, RZ, R8.reuse ;  /* 0x000000ffff007224 */ /* 0x100fe200078e0008 */
[----:B------:R-:W-:Y:S01]  /*0200*/  SHF.R.U32.HI R8, RZ, 0x1, R8 ;  /* 0x00000001ff087819 */ /* 0x000fe20000011608 */
[----:B------:R-:W-:Y:S03]  /*0210*/  BSSY.RECONVERGENT B0, `(.L_x_4) ;  /* 0x0000008000007945 */ /* 0x000fe60003800200 */
[----:B------:R-:W-:-:S13]  /*0220*/  ISETP.GE.U32.AND P0, PT, R9, R8, PT ;  /* 0x000000080900720c */ /* 0x000fda0003f06070 */
[----:B-1----:R-:W-:Y:S05]  /*0230*/  @P0 BRA `(.L_x_5) ;  /* 0x0000000000140947 */ /* 0x002fea0003800000 */
[----:B------:R-:W-:Y:S01]  /*0240*/  IMAD R4, R8, 0x8, R7 ;  /* 0x0000000808047824 */ /* 0x000fe200078e0207 */
[----:B0-----:R-:W-:Y:S05]  /*0250*/  LDS.64 R2, [R7] ;  /* 0x0000000007027984 */ /* 0x001fea0000000a00 */
[----:B------:R-:W0:Y:S02]  /*0260*/  LDS.64 R4, [R4] ;  /* 0x0000000004047984 */ /* 0x000e240000000a00 */
[----:B0-----:R-:W-:-:S14]  /*0270*/  DSETP.GT.AND P0, PT, R2, R4, PT ;  /* 0x000000040200722a */ /* 0x001fdc0003f04000 */
[----:B------:R1:W-:Y:S02]  /*0280*/  @P0 STS.64 [R7], R4 ;  /* 0x0000000407000388 */ /* 0x0003e40000000a00 */
.L_x_5:
[----:B------:R-:W-:Y:S05]  /*0290*/  BSYNC.RECONVERGENT B0 ;  /* 0x0000000000007941 */ /* 0x000fea0003800200 */
.L_x_4:
[----:B------:R-:W-:Y:S01]  /*02a0*/  BAR.SYNC.DEFER_BLOCKING 0x0 ;  /* 0x0000000000007b1d */ /* 0x000fe20000010000 */
[----:B------:R-:W-:-:S13]  /*02b0*/  ISETP.GT.U32.AND P0, PT, R0, 0x3, PT ;  /* 0x000000030000780c */ /* 0x000fda0003f04070 */
[----:B------:R-:W-:Y:S05]  /*02c0*/  @P0 BRA `(.L_x_6) ;  /* 0xfffffffc00c80947 */ /* 0x000fea000383ffff */
.L_x_3:
[----:B------:R-:W-:-:S13]  /*02d0*/  ISETP.NE.AND P0, PT, R9, RZ, PT ;  /* 0x000000ff0900720c */ /* 0x000fda0003f05270 */
[----:B------:R-:W-:Y:S05]  /*02e0*/  @P0 EXIT ;  /* 0x000000000000094d */ /* 0x000fea0003800000 */
[----:B------:R-:W2:Y:S01]  /*02f0*/  S2UR UR5, SR_CgaCtaId ;  /* 0x00000000000579c3 */ /* 0x000ea20000008800 */
[----:B------:R-:W-:-:S07]  /*0300*/  UMOV UR4, 0x400 ;  /* 0x0000040000047882 */ /* 0x000fce0000000000 */
[----:B-1----:R-:W1:Y:S01]  /*0310*/  LDC.64 R4, c[0x0][0x390] ;  /* 0x0000e400ff047b82 */ /* 0x002e620000000a00 */
[----:B--2---:R-:W-:Y:S01]  /*0320*/  ULEA UR4, UR5, UR4, 0x18 ;  /* 0x0000000405047291 */ /* 0x004fe2000f8ec0ff */
[----:B-1----:R-:W-:-:S08]  /*0330*/  IMAD.WIDE.U32 R4, R10, 0x8, R4 ;  /* 0x000000080a047825 */ /* 0x002fd000078e0004 */
[----:B0-----:R-:W0:Y:S04]  /*0340*/  LDS.64 R2, [UR4] ;  /* 0x00000004ff027984 */ /* 0x001e280008000a00 */
[----:B0-----:R-:W-:Y:S01]  /*0350*/  STG.E.64 desc[UR6][R4.64], R2 ;  /* 0x0000000204007986 */ /* 0x001fe2000c101b06 */
[----:B------:R-:W-:Y:S05]  /*0360*/  EXIT ;  /* 0x000000000000794d */ /* 0x000fea0003800000 */
.L_x_7:
[----:B------:R-:W-:-:S00]  /*0370*/  BRA `(.L_x_7) ;  /* 0xfffffffc00fc7947 */ /* 0x000fc0000383ffff */
[----:B------:R-:W-:-:S00]  /*0380*/  NOP ;  /* 0x0000000000007918 */ /* 0x000fc00000000000 */
[----:B------:R-:W-:-:S00]  /*0390*/  NOP ;  /* 0x0000000000007918 */ /* 0x000fc00000000000 */
[----:B------:R-:W-:-:S00]  /*03a0*/  NOP ;  /* 0x0000000000007918 */ /* 0x000fc00000000000 */
[----:B------:R-:W-:-:S00]  /*03b0*/  NOP ;  /* 0x0000000000007918 */ /* 0x000fc00000000000 */
[----:B------:R-:W-:-:S00]  /*03c0*/  NOP ;  /* 0x0000000000007918 */ /* 0x000fc00000000000 */
[----:B------:R-:W-:-:S00]  /*03d0*/  NOP ;  /* 0x0000000000007918 */ /* 0x000fc00000000000 */
[----:B------:R-:W-:-:S00]  /*03e0*/  NOP ;  /* 0x0000000000007918 */ /* 0x000fc00000000000 */
[----:B------:R-:W-:-:S00]  /*03f0*/  NOP ;  /* 0x0000000000007918 */ /* 0x000fc00000000000 */
.L_x_8:


//--------------------- .nv.shared._Z6minGPUPdiS_ --------------------------
	.section	.nv.shared._Z6minGPUPdiS_,"aw",@nobits
	.sectionflags	@""
	.align	8
.nv.shared._Z6minGPUPdiS_:
	.zero		5120


//--------------------- .nv.shared.reserved.0     --------------------------
	.section	.nv.shared.reserved.0,"aw",@nobits
	.weak		__nv_reservedSMEM_offset_0_alias
	.size		__nv_reservedSMEM_offset_0_alias, 0, 64
	.other		__nv_reservedSMEM_offset_0_alias,@"STO_CUDA_RESERVED_SHARED STV_DEFAULT"
__nv_reservedSMEM_offset_0_alias:
	.zero		0
	.zero		64


//--------------------- .nv.constant0._Z6minGPUPdiS_ --------------------------
	.section	.nv.constant0._Z6minGPUPdiS_,"a",@progbits
	.sectionflags	@""
	.align	4
.nv.constant0._Z6minGPUPdiS_:
	.zero		920


//--------------------- SYMBOLS --------------------------

	.type		.nv.reservedSmem.offset0,@object
	.size		.nv.reservedSmem.offset0,0x4
	.type		.nv.reservedSmem.cap,@object
	.size		.nv.reservedSmem.cap,0x4
